//
// Generated by NVIDIA NVVM Compiler
//
// Compiler Build ID: CL-36424714
// Cuda compilation tools, release 13.0, V13.0.88
// Based on NVVM 20.0.0
//

.version 9.0
.target sm_100
.address_size 64

	// .globl	_Z17parallelPrefixSumPii

.visible .entry _Z17parallelPrefixSumPii(
	.param .u64 .ptr .align 1 _Z17parallelPrefixSumPii_param_0,
	.param .u32 _Z17parallelPrefixSumPii_param_1
)
{
	.reg .pred 	%p<8>;
	.reg .b32 	%r<23>;
	.reg .b64 	%rd<19>;

	ld.param.u64 	%rd2, [_Z17parallelPrefixSumPii_param_0];
	ld.param.u32 	%r10, [_Z17parallelPrefixSumPii_param_1];
	cvta.to.global.u64 	%rd1, %rd2;
	mov.u32 	%r1, %tid.x;
	setp.lt.s32 	%p1, %r10, 2;
	@%p1 bra 	$L__BB0_5;
	shl.b32 	%r12, %r1, 1;
	add.s32 	%r2, %r12, 2;
	mov.b32 	%r21, 1;
$L__BB0_2:
	mul.lo.s32 	%r4, %r2, %r21;
	setp.gt.s32 	%p2, %r4, %r10;
	@%p2 bra 	$L__BB0_4;
	cvt.s64.s32 	%rd3, %r21;
	cvt.s64.s32 	%rd4, %r4;
	sub.s64 	%rd5, %rd4, %rd3;
	shl.b64 	%rd6, %rd5, 2;
	add.s64 	%rd7, %rd1, %rd6;
	ld.global.u32 	%r13, [%rd7+-4];
	mul.wide.s32 	%rd8, %r4, 4;
	add.s64 	%rd9, %rd1, %rd8;
	ld.global.u32 	%r14, [%rd9+-4];
	add.s32 	%r15, %r14, %r13;
	st.global.u32 	[%rd9+-4], %r15;
$L__BB0_4:
	bar.sync 	0;
	shl.b32 	%r21, %r21, 1;
	setp.lt.s32 	%p3, %r21, %r10;
	@%p3 bra 	$L__BB0_2;
$L__BB0_5:
	setp.ne.s32 	%p4, %r1, 0;
	@%p4 bra 	$L__BB0_7;
	mul.wide.s32 	%rd10, %r10, 4;
	add.s64 	%rd11, %rd1, %rd10;
	mov.b32 	%r16, 0;
	st.global.u32 	[%rd11+-4], %r16;
$L__BB0_7:
	setp.lt.s32 	%p5, %r10, 2;
	bar.sync 	0;
	@%p5 bra 	$L__BB0_12;
	shl.b32 	%r17, %r1, 1;
	add.s32 	%r6, %r17, 2;
	mov.u32 	%r22, %r10;
$L__BB0_9:
	shr.u32 	%r8, %r22, 1;
	mul.lo.s32 	%r9, %r6, %r8;
	setp.gt.s32 	%p6, %r9, %r10;
	@%p6 bra 	$L__BB0_11;
	cvt.u64.u32 	%rd12, %r8;
	cvt.s64.s32 	%rd13, %r9;
	sub.s64 	%rd14, %rd13, %rd12;
	shl.b64 	%rd15, %rd14, 2;
	add.s64 	%rd16, %rd1, %rd15;
	ld.global.u32 	%r18, [%rd16+-4];
	mul.wide.s32 	%rd17, %r9, 4;
	add.s64 	%rd18, %rd1, %rd17;
	ld.global.u32 	%r19, [%rd18+-4];
	st.global.u32 	[%rd16+-4], %r19;
	add.s32 	%r20, %r19, %r18;
	st.global.u32 	[%rd18+-4], %r20;
$L__BB0_11:
	bar.sync 	0;
	setp.gt.u32 	%p7, %r22, 3;
	mov.u32 	%r22, %r8;
	@%p7 bra 	$L__BB0_9;
$L__BB0_12:
	ret;

}


// ===== COMPILED SASS (sm_100) =====

	.target	sm_100

	.elftype	@"ET_EXEC"


//--------------------- .note.nv.tkinfo           --------------------------
	.section	.note.nv.tkinfo,"",@"SHT_NOTE"
	.sectionflags	@"SHF_NOTE_NV_TKINFO"
	.tkinfo
        /*0018*/ 	.word	0x00000002
        /*0030*/ 	.string	""
        /*0030*/ 	.string	"ptxas"
        /*0030*/ 	.string	"Cuda compilation tools, release 13.0, V13.0.88"
        /*0030*/ 	.string	"Build cuda_13.0.r13.0/compiler.36424714_0"
        /*0030*/ 	.string	"-arch sm_100 -m 64 "



//--------------------- .note.nv.cuinfo           --------------------------
	.section	.note.nv.cuinfo,"",@"SHT_NOTE"
	.sectionflags	@"SHF_NOTE_NV_CUINFO"
        /*0018*/ 	.short	0x0002
        /*001a*/ 	.short	0x0064
        /*001c*/ 	.short	0x0082
	.zero		2


//--------------------- .nv.info                  --------------------------
	.section	.nv.info,"",@"SHT_CUDA_INFO"
	.align	4


	//----- nvinfo : EIATTR_REGCOUNT
	.align		4
        /*0000*/ 	.byte	0x04, 0x2f
        /*0002*/ 	.short	(.L_1 - .L_0)
	.align		4
.L_0:
        /*0004*/ 	.word	index@(_Z17parallelPrefixSumPii)
        /*0008*/ 	.word	0x0000000e


	//----- nvinfo : EIATTR_FRAME_SIZE
	.align		4
.L_1:
        /*000c*/ 	.byte	0x04, 0x11
        /*000e*/ 	.short	(.L_3 - .L_2)
	.align		4
.L_2:
        /*0010*/ 	.word	index@(_Z17parallelPrefixSumPii)
        /*0014*/ 	.word	0x00000000


	//----- nvinfo : EIATTR_MIN_STACK_SIZE
	.align		4
.L_3:
        /*0018*/ 	.byte	0x04, 0x12
        /*001a*/ 	.short	(.L_5 - .L_4)
	.align		4
.L_4:
        /*001c*/ 	.word	index@(_Z17parallelPrefixSumPii)
        /*0020*/ 	.word	0x00000000
.L_5:


//--------------------- .nv.compat                --------------------------
	.section	.nv.compat,"",@"SHT_CUDA_COMPAT_INFO"
	.align	4
        /*0000*/ 	.byte	0x02, 0x09, 0x00, 0x00, 0x02, 0x02, 0x01, 0x00, 0x02, 0x05, 0x05, 0x00, 0x03, 0x07, 0x01, 0x01
        /*0010*/ 	.byte	0x02, 0x03, 0x00, 0x00, 0x02, 0x06, 0x01, 0x00, 0x04, 0x0b, 0x08, 0x00, 0x09, 0x00, 0x00, 0x00
        /*0020*/ 	.byte	0x00, 0x00, 0x00, 0x00


//--------------------- .nv.info._Z17parallelPrefixSumPii --------------------------
	.section	.nv.info._Z17parallelPrefixSumPii,"",@"SHT_CUDA_INFO"
	.sectionflags	@""
	.align	4


	//----- nvinfo : EIATTR_CUDA_API_VERSION
	.align		4
        /*0000*/ 	.byte	0x04, 0x37
        /*0002*/ 	.short	(.L_7 - .L_6)
.L_6:
        /*0004*/ 	.word	0x00000082


	//----- nvinfo : EIATTR_KPARAM_INFO
	.align		4
.L_7:
        /*0008*/ 	.byte	0x04, 0x17
        /*000a*/ 	.short	(.L_9 - .L_8)
.L_8:
        /*000c*/ 	.word	0x00000000
        /*0010*/ 	.short	0x0001
        /*0012*/ 	.short	0x0008
        /*0014*/ 	.byte	0x00, 0xf0, 0x11, 0x00


	//----- nvinfo : EIATTR_KPARAM_INFO
	.align		4
.L_9:
        /*0018*/ 	.byte	0x04, 0x17
        /*001a*/ 	.short	(.L_11 - .L_10)
.L_10:
        /*001c*/ 	.word	0x00000000
        /*0020*/ 	.short	0x0000
        /*0022*/ 	.short	0x0000
        /*0024*/ 	.byte	0x00, 0xf5, 0x21, 0x00


	//----- nvinfo : EIATTR_SPARSE_MMA_MASK
	.align		4
.L_11:
        /*0028*/ 	.byte	0x03, 0x50
        /*002a*/ 	.short	0x0000


	//----- nvinfo : EIATTR_MAXREG_COUNT
	.align		4
        /*002c*/ 	.byte	0x03, 0x1b
        /*002e*/ 	.short	0x00ff


	//----- nvinfo : EIATTR_NUM_BARRIERS
	.align		4
        /*0030*/ 	.byte	0x02, 0x4c
        /*0032*/ 	.byte	0x01
	.zero		1


	//----- nvinfo : EIATTR_MERCURY_ISA_VERSION
	.align		4
        /*0034*/ 	.byte	0x03, 0x5f
        /*0036*/ 	.short	0x0101


	//----- nvinfo : EIATTR_VRC_CTA_INIT_COUNT
	.align		4
        /*0038*/ 	.byte	0x02, 0x4a
	.zero		1
	.zero		1


	//----- nvinfo : EIATTR_EXIT_INSTR_OFFSETS
	.align		4
        /*003c*/ 	.byte	0x04, 0x1c
        /*003e*/ 	.short	(.L_13 - .L_12)


	//   ....[0]....
.L_12:
        /*0040*/ 	.word	0x00000250


	//   ....[1]....
        /*0044*/ 	.word	0x000003f0


	//----- nvinfo : EIATTR_CRS_STACK_SIZE
	.align		4
.L_13:
        /*0048*/ 	.byte	0x04, 0x1e
        /*004a*/ 	.short	(.L_15 - .L_14)
.L_14:
        /*004c*/ 	.word	0x00000000


	//----- nvinfo : EIATTR_CBANK_PARAM_SIZE
	.align		4
.L_15:
        /*0050*/ 	.byte	0x03, 0x19
        /*0052*/ 	.short	0x000c


	//----- nvinfo : EIATTR_PARAM_CBANK
	.align		4
        /*0054*/ 	.byte	0x04, 0x0a
        /*0056*/ 	.short	(.L_17 - .L_16)
	.align		4
.L_16:
        /*0058*/ 	.word	index@(.nv.constant0._Z17parallelPrefixSumPii)
        /*005c*/ 	.short	0x0380
        /*005e*/ 	.short	0x000c


	//----- nvinfo : EIATTR_SW_WAR
	.align		4
.L_17:
        /*0060*/ 	.byte	0x04, 0x36
        /*0062*/ 	.short	(.L_19 - .L_18)
.L_18:
        /*0064*/ 	.word	0x00000008
.L_19:


//--------------------- .nv.callgraph             --------------------------
	.section	.nv.callgraph,"",@"SHT_CUDA_CALLGRAPH"
	.align	4
	.sectionentsize	8
	.align		4
        /*0000*/ 	.word	0x00000000
	.align		4
        /*0004*/ 	.word	0xffffffff
	.align		4
        /*0008*/ 	.word	0x00000000
	.align		4
        /*000c*/ 	.word	0xfffffffe
	.align		4
        /*0010*/ 	.word	0x00000000
	.align		4
        /*0014*/ 	.word	0xfffffffd
	.align		4
        /*0018*/ 	.word	0x00000000
	.align		4
        /*001c*/ 	.word	0xfffffffc


//--------------------- .text._Z17parallelPrefixSumPii --------------------------
	.section	.text._Z17parallelPrefixSumPii,"ax",@progbits
	.align	128
        .global         _Z17parallelPrefixSumPii
        .type           _Z17parallelPrefixSumPii,@function
        .size           _Z17parallelPrefixSumPii,(.L_x_8 - _Z17parallelPrefixSumPii)
        .other          _Z17parallelPrefixSumPii,@"STO_CUDA_ENTRY STV_DEFAULT"
_Z17parallelPrefixSumPii:
.text._Z17parallelPrefixSumPii:
[----:B------:R-:W-:Y:S01]  /*0000*/  LDC R1, c[0x0][0x37c] ;  /* 0x0000df00ff017b82 */ /* 0x000fe20000000800 */
[----:B------:R-:W0:Y:S01]  /*0010*/  LDCU UR4, c[0x0][0x388] ;  /* 0x00007100ff0477ac */ /* 0x000e220008000800 */
[----:B------:R-:W1:Y:S01]  /*0020*/  S2R R0, SR_TID.X ;  /* 0x0000000000007919 */ /* 0x000e620000002100 */
[----:B------:R-:W2:Y:S01]  /*0030*/  LDCU.64 UR6, c[0x0][0x358] ;  /* 0x00006b00ff0677ac */ /* 0x000ea20008000a00 */
[----:B0-----:R-:W-:-:S05]  /*0040*/  IMAD.U32 R11, RZ, RZ, UR4 ;  /* 0x00000004ff0b7e24 */ /* 0x001fca000f8e00ff */
[----:B------:R-:W-:-:S13]  /*0050*/  ISETP.GE.AND P0, PT, R11, 0x2, PT ;  /* 0x000000020b00780c */ /* 0x000fda0003f06270 */
[----:B-12---:R-:W-:Y:S05]  /*0060*/  @!P0 BRA `(.L_x_0) ;  /* 0x0000000000608947 */ /* 0x006fea0003800000 */
[----:B------:R-:W0:Y:S01]  /*0070*/  LDC R11, c[0x0][0x388] ;  /* 0x0000e200ff0b7b82 */ /* 0x000e220000000800 */
[----:B------:R-:W-:Y:S01]  /*0080*/  LEA R10, R0, 0x2, 0x1 ;  /* 0x00000002000a7811 */ /* 0x000fe200078e08ff */
[----:B------:R-:W1:Y:S01]  /*0090*/  LDCU.64 UR8, c[0x0][0x380] ;  /* 0x00007000ff0877ac */ /* 0x000e620008000a00 */
[----:B------:R-:W-:-:S05]  /*00a0*/  UMOV UR4, 0x1 ;  /* 0x0000000100047882 */ /* 0x000fca0000000000 */
[----:B------:R-:W2:Y:S02]  /*00b0*/  LDC.64 R6, c[0x0][0x380] ;  /* 0x0000e000ff067b82 */ /* 0x000ea40000000a00 */
.L_x_3:
[----:B0-----:R-:W-:Y:S01]  /*00c0*/  IMAD R2, R10, UR4, RZ ;  /* 0x000000040a027c24 */ /* 0x001fe2000f8e02ff */
[----:B------:R-:W-:Y:S04]  /*00d0*/  BSSY.RECONVERGENT B0, `(.L_x_1) ;  /* 0x000000d000007945 */ /* 0x000fe80003800200 */
[----:B0-----:R-:W-:-:S13]  /*00e0*/  ISETP.GT.AND P0, PT, R2, R11, PT ;  /* 0x0000000b0200720c */ /* 0x001fda0003f04270 */
[----:B------:R-:W-:Y:S05]  /*00f0*/  @P0 BRA `(.L_x_2) ;  /* 0x0000000000280947 */ /* 0x000fea0003800000 */
[----:B------:R-:W-:Y:S02]  /*0100*/  USHF.R.S32.HI UR5, URZ, 0x1f, UR4 ;  /* 0x0000001fff057899 */ /* 0x000fe40008011404 */
[----:B------:R-:W-:-:S04]  /*0110*/  IADD3 R5, P0, PT, R2, -UR4, RZ ;  /* 0x8000000402057c10 */ /* 0x000fc8000ff1e0ff */
[C---:B------:R-:W-:Y:S01]  /*0120*/  LEA.HI.X.SX32 R8, R2.reuse, ~UR5, 0x1, P0 ;  /* 0x8000000502087c11 */ /* 0x040fe200080f0eff */
[----:B--2---:R-:W-:Y:S01]  /*0130*/  IMAD.WIDE R2, R2, 0x4, R6 ;  /* 0x0000000402027825 */ /* 0x004fe200078e0206 */
[----:B-1----:R-:W-:-:S04]  /*0140*/  LEA R4, P0, R5, UR8, 0x2 ;  /* 0x0000000805047c11 */ /* 0x002fc8000f8010ff */
[----:B------:R-:W-:Y:S01]  /*0150*/  LEA.HI.X R5, R5, UR9, R8, 0x2, P0 ;  /* 0x0000000905057c11 */ /* 0x000fe200080f1408 */
[----:B------:R-:W2:Y:S04]  /*0160*/  LDG.E R9, desc[UR6][R2.64+-0x4] ;  /* 0xfffffc0602097981 */ /* 0x000ea8000c1e1900 */
[----:B------:R-:W2:Y:S02]  /*0170*/  LDG.E R4, desc[UR6][R4.64+-0x4] ;  /* 0xfffffc0604047981 */ /* 0x000ea4000c1e1900 */
[----:B--2---:R-:W-:-:S05]  /*0180*/  IMAD.IADD R9, R4, 0x1, R9 ;  /* 0x0000000104097824 */ /* 0x004fca00078e0209 */
[----:B------:R0:W-:Y:S02]  /*0190*/  STG.E desc[UR6][R2.64+-0x4], R9 ;  /* 0xfffffc0902007986 */ /* 0x0001e4000c101906 */
.L_x_2:
[----:B-1----:R-:W-:Y:S05]  /*01a0*/  BSYNC.RECONVERGENT B0 ;  /* 0x0000000000007941 */ /* 0x002fea0003800200 */
.L_x_1:
[----:B------:R-:W-:Y:S01]  /*01b0*/  USHF.L.U32 UR4, UR4, 0x1, URZ ;  /* 0x0000000104047899 */ /* 0x000fe200080006ff */
[----:B------:R-:W-:Y:S05]  /*01c0*/  BAR.SYNC.DEFER_BLOCKING 0x0 ;  /* 0x0000000000007b1d */ /* 0x000fea0000010000 */
[----:B------:R-:W-:-:S13]  /*01d0*/  ISETP.LE.AND P0, PT, R11, UR4, PT ;  /* 0x000000040b007c0c */ /* 0x000fda000bf03270 */
[----:B------:R-:W-:Y:S05]  /*01e0*/  @!P0 BRA `(.L_x_3) ;  /* 0xfffffffc00b48947 */ /* 0x000fea000383ffff */
.L_x_0:
[----:B------:R-:W-:Y:S02]  /*01f0*/  ISETP.NE.AND P0, PT, R0, RZ, PT ;  /* 0x000000ff0000720c */ /* 0x000fe40003f05270 */
[----:B------:R-:W-:-:S11]  /*0200*/  ISETP.GE.AND P1, PT, R11, 0x2, PT ;  /* 0x000000020b00780c */ /* 0x000fd60003f26270 */
[----:B0-----:R-:W0:Y:S02]  /*0210*/  @!P0 LDC.64 R2, c[0x0][0x380] ;  /* 0x0000e000ff028b82 */ /* 0x001e240000000a00 */
[----:B0-----:R-:W-:-:S05]  /*0220*/  @!P0 IMAD.WIDE R2, R11, 0x4, R2 ;  /* 0x000000040b028825 */ /* 0x001fca00078e0202 */
[----:B------:R0:W-:Y:S01]  /*0230*/  @!P0 STG.E desc[UR6][R2.64+-0x4], RZ ;  /* 0xfffffcff02008986 */ /* 0x0001e2000c101906 */
[----:B------:R-:W-:Y:S06]  /*0240*/  BAR.SYNC.DEFER_BLOCKING 0x0 ;  /* 0x0000000000007b1d */ /* 0x000fec0000010000 */
[----:B------:R-:W-:Y:S05]  /*0250*/  @!P1 EXIT ;  /* 0x000000000000994d */ /* 0x000fea0003800000 */
[----:B--2---:R-:W1:Y:S01]  /*0260*/  LDC.64 R6, c[0x0][0x380] ;  /* 0x0000e000ff067b82 */ /* 0x004e620000000a00 */
[----:B------:R-:W-:Y:S01]  /*0270*/  LEA R8, R0, 0x2, 0x1 ;  /* 0x0000000200087811 */ /* 0x000fe200078e08ff */
[----:B------:R-:W2:Y:S01]  /*0280*/  LDCU UR4, c[0x0][0x388] ;  /* 0x00007100ff0477ac */ /* 0x000ea20008000800 */
[----:B------:R-:W3:Y:S01]  /*0290*/  LDCU UR8, c[0x0][0x388] ;  /* 0x00007100ff0877ac */ /* 0x000ee20008000800 */
[----:B------:R-:W4:Y:S04]  /*02a0*/  LDCU.64 UR10, c[0x0][0x380] ;  /* 0x00007000ff0a77ac */ /* 0x000f280008000a00 */
.L_x_6:
[----:B--2---:R-:W-:Y:S01]  /*02b0*/  USHF.R.U32.HI UR5, URZ, 0x1, UR4 ;  /* 0x00000001ff057899 */ /* 0x004fe20008011604 */
[----:B------:R-:W-:Y:S05]  /*02c0*/  BSSY.RECONVERGENT B0, `(.L_x_4) ;  /* 0x000000e000007945 */ /* 0x000fea0003800200 */
[----:B------:R-:W-:-:S05]  /*02d0*/  IMAD R5, R8, UR5, RZ ;  /* 0x0000000508057c24 */ /* 0x000fca000f8e02ff */
[----:B---3--:R-:W-:-:S13]  /*02e0*/  ISETP.GT.AND P0, PT, R5, UR8, PT ;  /* 0x0000000805007c0c */ /* 0x008fda000bf04270 */
[----:B------:R-:W-:Y:S05]  /*02f0*/  @P0 BRA `(.L_x_5) ;  /* 0x0000000000280947 */ /* 0x000fea0003800000 */
[----:B------:R-:W-:-:S04]  /*0300*/  IADD3 R0, P0, PT, R5, -UR5, RZ ;  /* 0x8000000505007c10 */ /* 0x000fc8000ff1e0ff */
[C---:B0-----:R-:W-:Y:S01]  /*0310*/  LEA.HI.X.SX32 R3, R5.reuse, 0xffffffff, 0x1, P0 ;  /* 0xffffffff05037811 */ /* 0x041fe200000f0eff */
[----:B-1----:R-:W-:Y:S01]  /*0320*/  IMAD.WIDE R4, R5, 0x4, R6 ;  /* 0x0000000405047825 */ /* 0x002fe200078e0206 */
[----:B----4-:R-:W-:-:S04]  /*0330*/  LEA R2, P0, R0, UR10, 0x2 ;  /* 0x0000000a00027c11 */ /* 0x010fc8000f8010ff */
[----:B------:R-:W-:Y:S01]  /*0340*/  LEA.HI.X R3, R0, UR11, R3, 0x2, P0 ;  /* 0x0000000b00037c11 */ /* 0x000fe200080f1403 */
[----:B------:R-:W2:Y:S04]  /*0350*/  LDG.E R9, desc[UR6][R4.64+-0x4] ;  /* 0xfffffc0604097981 */ /* 0x000ea8000c1e1900 */
[----:B------:R-:W3:Y:S04]  /*0360*/  LDG.E R0, desc[UR6][R2.64+-0x4] ;  /* 0xfffffc0602007981 */ /* 0x000ee8000c1e1900 */
[----:B--2---:R2:W-:Y:S01]  /*0370*/  STG.E desc[UR6][R2.64+-0x4], R9 ;  /* 0xfffffc0902007986 */ /* 0x0045e2000c101906 */
[----:B---3--:R-:W-:-:S05]  /*0380*/  IMAD.IADD R11, R0, 0x1, R9 ;  /* 0x00000001000b7824 */ /* 0x008fca00078e0209 */
[----:B------:R2:W-:Y:S02]  /*0390*/  STG.E desc[UR6][R4.64+-0x4], R11 ;  /* 0xfffffc0b04007986 */ /* 0x0005e4000c101906 */
.L_x_5:
[----:B----4-:R-:W-:Y:S05]  /*03a0*/  BSYNC.RECONVERGENT B0 ;  /* 0x0000000000007941 */ /* 0x010fea0003800200 */
.L_x_4:
[----:B------:R-:W-:Y:S01]  /*03b0*/  BAR.SYNC.DEFER_BLOCKING 0x0 ;  /* 0x0000000000007b1d */ /* 0x000fe20000010000 */
[----:B------:R-:W-:-:S05]  /*03c0*/  UISETP.GT.U32.AND UP0, UPT, UR4, 0x3, UPT ;  /* 0x000000030400788c */ /* 0x000fca000bf04070 */
[----:B------:R-:W-:-:S04]  /*03d0*/  UMOV UR4, UR5 ;  /* 0x0000000500047c82 */ /* 0x000fc80008000000 */
[----:B------:R-:W-:Y:S05]  /*03e0*/  BRA.U UP0, `(.L_x_6) ;  /* 0xfffffffd00b07547 */ /* 0x000fea000b83ffff */
[----:B------:R-:W-:Y:S05]  /*03f0*/  EXIT ;  /* 0x000000000000794d */ /* 0x000fea0003800000 */
.L_x_7:
[----:B------:R-:W-:-:S00]  /*0400*/  BRA `(.L_x_7) ;  /* 0xfffffffc00fc7947 */ /* 0x000fc0000383ffff */
[----:B------:R-:W-:-:S00]  /*0410*/  NOP ;  /* 0x0000000000007918 */ /* 0x000fc00000000000 */
        /* <DEDUP_REMOVED lines=14> */
.L_x_8:


//--------------------- .nv.shared.reserved.0     --------------------------
	.section	.nv.shared.reserved.0,"aw",@nobits
	.weak		__nv_reservedSMEM_offset_0_alias
	.size		__nv_reservedSMEM_offset_0_alias, 0, 64
	.other		__nv_reservedSMEM_offset_0_alias,@"STO_CUDA_RESERVED_SHARED STV_DEFAULT"
__nv_reservedSMEM_offset_0_alias:
	.zero		0
	.zero		64


//--------------------- .nv.constant0._Z17parallelPrefixSumPii --------------------------
	.section	.nv.constant0._Z17parallelPrefixSumPii,"a",@progbits
	.sectionflags	@""
	.align	4
.nv.constant0._Z17parallelPrefixSumPii:
	.zero		908


//--------------------- SYMBOLS --------------------------

	.type		.nv.reservedSmem.offset0,@object
	.size		.nv.reservedSmem.offset0,0x4
